//
// Generated by NVIDIA NVVM Compiler
//
// Compiler Build ID: CL-36424714
// Cuda compilation tools, release 13.0, V13.0.88
// Based on NVVM 20.0.0
//

.version 9.0
.target sm_100
.address_size 64

	// .globl	_Z26block_scaled_matmul_kernelPKfS0_Pfiiif

.visible .entry _Z26block_scaled_matmul_kernelPKfS0_Pfiiif(
	.param .u64 .ptr .align 1 _Z26block_scaled_matmul_kernelPKfS0_Pfiiif_param_0,
	.param .u64 .ptr .align 1 _Z26block_scaled_matmul_kernelPKfS0_Pfiiif_param_1,
	.param .u64 .ptr .align 1 _Z26block_scaled_matmul_kernelPKfS0_Pfiiif_param_2,
	.param .u32 _Z26block_scaled_matmul_kernelPKfS0_Pfiiif_param_3,
	.param .u32 _Z26block_scaled_matmul_kernelPKfS0_Pfiiif_param_4,
	.param .u32 _Z26block_scaled_matmul_kernelPKfS0_Pfiiif_param_5,
	.param .f32 _Z26block_scaled_matmul_kernelPKfS0_Pfiiif_param_6
)
{
	.reg .pred 	%p<4>;
	.reg .b32 	%r<15>;
	.reg .b64 	%rd<5>;

	ld.param.u64 	%rd1, [_Z26block_scaled_matmul_kernelPKfS0_Pfiiif_param_2];
	ld.param.u32 	%r4, [_Z26block_scaled_matmul_kernelPKfS0_Pfiiif_param_3];
	ld.param.u32 	%r5, [_Z26block_scaled_matmul_kernelPKfS0_Pfiiif_param_4];
	mov.u32 	%r6, %ctaid.x;
	mov.u32 	%r7, %ntid.x;
	mov.u32 	%r8, %tid.x;
	mad.lo.s32 	%r1, %r6, %r7, %r8;
	mov.u32 	%r9, %ctaid.y;
	mov.u32 	%r10, %ntid.y;
	mov.u32 	%r11, %tid.y;
	mad.lo.s32 	%r12, %r9, %r10, %r11;
	setp.ge.s32 	%p1, %r1, %r4;
	setp.ge.s32 	%p2, %r12, %r5;
	or.pred  	%p3, %p1, %p2;
	@%p3 bra 	$L__BB0_2;
	cvta.to.global.u64 	%rd2, %rd1;
	mad.lo.s32 	%r13, %r5, %r1, %r12;
	mul.wide.s32 	%rd3, %r13, 4;
	add.s64 	%rd4, %rd2, %rd3;
	mov.b32 	%r14, 0;
	st.global.u32 	[%rd4], %r14;
$L__BB0_2:
	ret;

}


// ===== COMPILED SASS (sm_100) =====

	.target	sm_100

	.elftype	@"ET_EXEC"


//--------------------- .note.nv.tkinfo           --------------------------
	.section	.note.nv.tkinfo,"",@"SHT_NOTE"
	.sectionflags	@"SHF_NOTE_NV_TKINFO"
	.tkinfo
        /*0018*/ 	.word	0x00000002
        /*0030*/ 	.string	""
        /*0030*/ 	.string	"ptxas"
        /*0030*/ 	.string	"Cuda compilation tools, release 13.0, V13.0.88"
        /*0030*/ 	.string	"Build cuda_13.0.r13.0/compiler.36424714_0"
        /*0030*/ 	.string	"-arch sm_100 -m 64 "



//--------------------- .note.nv.cuinfo           --------------------------
	.section	.note.nv.cuinfo,"",@"SHT_NOTE"
	.sectionflags	@"SHF_NOTE_NV_CUINFO"
        /*0018*/ 	.short	0x0002
        /*001a*/ 	.short	0x0064
        /*001c*/ 	.short	0x0082
	.zero		2


//--------------------- .nv.info                  --------------------------
	.section	.nv.info,"",@"SHT_CUDA_INFO"
	.align	4


	//----- nvinfo : EIATTR_REGCOUNT
	.align		4
        /*0000*/ 	.byte	0x04, 0x2f
        /*0002*/ 	.short	(.L_1 - .L_0)
	.align		4
.L_0:
        /*0004*/ 	.word	index@(_Z26block_scaled_matmul_kernelPKfS0_Pfiiif)
        /*0008*/ 	.word	0x00000008


	//----- nvinfo : EIATTR_FRAME_SIZE
	.align		4
.L_1:
        /*000c*/ 	.byte	0x04, 0x11
        /*000e*/ 	.short	(.L_3 - .L_2)
	.align		4
.L_2:
        /*0010*/ 	.word	index@(_Z26block_scaled_matmul_kernelPKfS0_Pfiiif)
        /*0014*/ 	.word	0x00000000


	//----- nvinfo : EIATTR_MIN_STACK_SIZE
	.align		4
.L_3:
        /*0018*/ 	.byte	0x04, 0x12
        /*001a*/ 	.short	(.L_5 - .L_4)
	.align		4
.L_4:
        /*001c*/ 	.word	index@(_Z26block_scaled_matmul_kernelPKfS0_Pfiiif)
        /*0020*/ 	.word	0x00000000
.L_5:


//--------------------- .nv.compat                --------------------------
	.section	.nv.compat,"",@"SHT_CUDA_COMPAT_INFO"
	.align	4
        /*0000*/ 	.byte	0x02, 0x09, 0x00, 0x00, 0x02, 0x02, 0x01, 0x00, 0x02, 0x05, 0x05, 0x00, 0x03, 0x07, 0x01, 0x01
        /*0010*/ 	.byte	0x02, 0x03, 0x00, 0x00, 0x02, 0x06, 0x01, 0x00, 0x04, 0x0b, 0x08, 0x00, 0x09, 0x00, 0x00, 0x00
        /*0020*/ 	.byte	0x00, 0x00, 0x00, 0x00


//--------------------- .nv.info._Z26block_scaled_matmul_kernelPKfS0_Pfiiif --------------------------
	.section	.nv.info._Z26block_scaled_matmul_kernelPKfS0_Pfiiif,"",@"SHT_CUDA_INFO"
	.sectionflags	@""
	.align	4


	//----- nvinfo : EIATTR_CUDA_API_VERSION
	.align		4
        /*0000*/ 	.byte	0x04, 0x37
        /*0002*/ 	.short	(.L_7 - .L_6)
.L_6:
        /*0004*/ 	.word	0x00000082


	//----- nvinfo : EIATTR_KPARAM_INFO
	.align		4
.L_7:
        /*0008*/ 	.byte	0x04, 0x17
        /*000a*/ 	.short	(.L_9 - .L_8)
.L_8:
        /*000c*/ 	.word	0x00000000
        /*0010*/ 	.short	0x0006
        /*0012*/ 	.short	0x0024
        /*0014*/ 	.byte	0x00, 0xf0, 0x11, 0x00


	//----- nvinfo : EIATTR_KPARAM_INFO
	.align		4
.L_9:
        /*0018*/ 	.byte	0x04, 0x17
        /*001a*/ 	.short	(.L_11 - .L_10)
.L_10:
        /*001c*/ 	.word	0x00000000
        /*0020*/ 	.short	0x0005
        /*0022*/ 	.short	0x0020
        /*0024*/ 	.byte	0x00, 0xf0, 0x11, 0x00


	//----- nvinfo : EIATTR_KPARAM_INFO
	.align		4
.L_11:
        /*0028*/ 	.byte	0x04, 0x17
        /*002a*/ 	.short	(.L_13 - .L_12)
.L_12:
        /*002c*/ 	.word	0x00000000
        /*0030*/ 	.short	0x0004
        /*0032*/ 	.short	0x001c
        /*0034*/ 	.byte	0x00, 0xf0, 0x11, 0x00


	//----- nvinfo : EIATTR_KPARAM_INFO
	.align		4
.L_13:
        /*0038*/ 	.byte	0x04, 0x17
        /*003a*/ 	.short	(.L_15 - .L_14)
.L_14:
        /*003c*/ 	.word	0x00000000
        /*0040*/ 	.short	0x0003
        /*0042*/ 	.short	0x0018
        /*0044*/ 	.byte	0x00, 0xf0, 0x11, 0x00


	//----- nvinfo : EIATTR_KPARAM_INFO
	.align		4
.L_15:
        /*0048*/ 	.byte	0x04, 0x17
        /*004a*/ 	.short	(.L_17 - .L_16)
.L_16:
        /*004c*/ 	.word	0x00000000
        /*0050*/ 	.short	0x0002
        /*0052*/ 	.short	0x0010
        /*0054*/ 	.byte	0x00, 0xf5, 0x21, 0x00


	//----- nvinfo : EIATTR_KPARAM_INFO
	.align		4
.L_17:
        /*0058*/ 	.byte	0x04, 0x17
        /*005a*/ 	.short	(.L_19 - .L_18)
.L_18:
        /*005c*/ 	.word	0x00000000
        /*0060*/ 	.short	0x0001
        /*0062*/ 	.short	0x0008
        /*0064*/ 	.byte	0x00, 0xf5, 0x21, 0x00


	//----- nvinfo : EIATTR_KPARAM_INFO
	.align		4
.L_19:
        /*0068*/ 	.byte	0x04, 0x17
        /*006a*/ 	.short	(.L_21 - .L_20)
.L_20:
        /*006c*/ 	.word	0x00000000
        /*0070*/ 	.short	0x0000
        /*0072*/ 	.short	0x0000
        /*0074*/ 	.byte	0x00, 0xf5, 0x21, 0x00


	//----- nvinfo : EIATTR_SPARSE_MMA_MASK
	.align		4
.L_21:
        /*0078*/ 	.byte	0x03, 0x50
        /*007a*/ 	.short	0x0000


	//----- nvinfo : EIATTR_MAXREG_COUNT
	.align		4
        /*007c*/ 	.byte	0x03, 0x1b
        /*007e*/ 	.short	0x00ff


	//----- nvinfo : EIATTR_MERCURY_ISA_VERSION
	.align		4
        /*0080*/ 	.byte	0x03, 0x5f
        /*0082*/ 	.short	0x0101


	//----- nvinfo : EIATTR_VRC_CTA_INIT_COUNT
	.align		4
        /*0084*/ 	.byte	0x02, 0x4a
	.zero		1
	.zero		1


	//----- nvinfo : EIATTR_EXIT_INSTR_OFFSETS
	.align		4
        /*0088*/ 	.byte	0x04, 0x1c
        /*008a*/ 	.short	(.L_23 - .L_22)


	//   ....[0]....
.L_22:
        /*008c*/ 	.word	0x000000c0


	//   ....[1]....
        /*0090*/ 	.word	0x00000120


	//----- nvinfo : EIATTR_CBANK_PARAM_SIZE
	.align		4
.L_23:
        /*0094*/ 	.byte	0x03, 0x19
        /*0096*/ 	.short	0x0028


	//----- nvinfo : EIATTR_PARAM_CBANK
	.align		4
        /*0098*/ 	.byte	0x04, 0x0a
        /*009a*/ 	.short	(.L_25 - .L_24)
	.align		4
.L_24:
        /*009c*/ 	.word	index@(.nv.constant0._Z26block_scaled_matmul_kernelPKfS0_Pfiiif)
        /*00a0*/ 	.short	0x0380
        /*00a2*/ 	.short	0x0028


	//----- nvinfo : EIATTR_SW_WAR
	.align		4
.L_25:
        /*00a4*/ 	.byte	0x04, 0x36
        /*00a6*/ 	.short	(.L_27 - .L_26)
.L_26:
        /*00a8*/ 	.word	0x00000008
.L_27:


//--------------------- .nv.callgraph             --------------------------
	.section	.nv.callgraph,"",@"SHT_CUDA_CALLGRAPH"
	.align	4
	.sectionentsize	8
	.align		4
        /*0000*/ 	.word	0x00000000
	.align		4
        /*0004*/ 	.word	0xffffffff
	.align		4
        /*0008*/ 	.word	0x00000000
	.align		4
        /*000c*/ 	.word	0xfffffffe
	.align		4
        /*0010*/ 	.word	0x00000000
	.align		4
        /*0014*/ 	.word	0xfffffffd
	.align		4
        /*0018*/ 	.word	0x00000000
	.align		4
        /*001c*/ 	.word	0xfffffffc


//--------------------- .text._Z26block_scaled_matmul_kernelPKfS0_Pfiiif --------------------------
	.section	.text._Z26block_scaled_matmul_kernelPKfS0_Pfiiif,"ax",@progbits
	.align	128
        .global         _Z26block_scaled_matmul_kernelPKfS0_Pfiiif
        .type           _Z26block_scaled_matmul_kernelPKfS0_Pfiiif,@function
        .size           _Z26block_scaled_matmul_kernelPKfS0_Pfiiif,(.L_x_1 - _Z26block_scaled_matmul_kernelPKfS0_Pfiiif)
        .other          _Z26block_scaled_matmul_kernelPKfS0_Pfiiif,@"STO_CUDA_ENTRY STV_DEFAULT"
_Z26block_scaled_matmul_kernelPKfS0_Pfiiif:
.text._Z26block_scaled_matmul_kernelPKfS0_Pfiiif:
[----:B------:R-:W-:Y:S01]  /*0000*/  LDC R1, c[0x0][0x37c] ;  /* 0x0000df00ff017b82 */ /* 0x000fe20000000800 */
[----:B------:R-:W0:Y:S07]  /*0010*/  S2R R2, SR_TID.Y ;  /* 0x0000000000027919 */ /* 0x000e2e0000002200 */
[----:B------:R-:W1:Y:S01]  /*0020*/  LDC R0, c[0x0][0x360] ;  /* 0x0000d800ff007b82 */ /* 0x000e620000000800 */
[----:B------:R-:W2:Y:S01]  /*0030*/  LDCU.64 UR6, c[0x0][0x398] ;  /* 0x00007300ff0677ac */ /* 0x000ea20008000a00 */
[----:B------:R-:W1:Y:S06]  /*0040*/  S2R R3, SR_TID.X ;  /* 0x0000000000037919 */ /* 0x000e6c0000002100 */
[----:B------:R-:W0:Y:S08]  /*0050*/  S2UR UR5, SR_CTAID.Y ;  /* 0x00000000000579c3 */ /* 0x000e300000002600 */
[----:B------:R-:W0:Y:S08]  /*0060*/  LDC R5, c[0x0][0x364] ;  /* 0x0000d900ff057b82 */ /* 0x000e300000000800 */
[----:B------:R-:W1:Y:S01]  /*0070*/  S2UR UR4, SR_CTAID.X ;  /* 0x00000000000479c3 */ /* 0x000e620000002500 */
[----:B0-----:R-:W-:-:S05]  /*0080*/  IMAD R5, R5, UR5, R2 ;  /* 0x0000000505057c24 */ /* 0x001fca000f8e0202 */
[----:B--2---:R-:W-:Y:S01]  /*0090*/  ISETP.GE.AND P0, PT, R5, UR7, PT ;  /* 0x0000000705007c0c */ /* 0x004fe2000bf06270 */
[----:B-1----:R-:W-:-:S05]  /*00a0*/  IMAD R0, R0, UR4, R3 ;  /* 0x0000000400007c24 */ /* 0x002fca000f8e0203 */
[----:B------:R-:W-:-:S13]  /*00b0*/  ISETP.GE.OR P0, PT, R0, UR6, P0 ;  /* 0x0000000600007c0c */ /* 0x000fda0008706670 */
[----:B------:R-:W-:Y:S05]  /*00c0*/  @P0 EXIT ;  /* 0x000000000000094d */ /* 0x000fea0003800000 */
[----:B------:R-:W0:Y:S01]  /*00d0*/  LDC.64 R2, c[0x0][0x390] ;  /* 0x0000e400ff027b82 */ /* 0x000e220000000a00 */
[----:B------:R-:W1:Y:S01]  /*00e0*/  LDCU.64 UR4, c[0x0][0x358] ;  /* 0x00006b00ff0477ac */ /* 0x000e620008000a00 */
[----:B------:R-:W-:-:S04]  /*00f0*/  IMAD R5, R0, UR7, R5 ;  /* 0x0000000700057c24 */ /* 0x000fc8000f8e0205 */
[----:B0-----:R-:W-:-:S05]  /*0100*/  IMAD.WIDE R2, R5, 0x4, R2 ;  /* 0x0000000405027825 */ /* 0x001fca00078e0202 */
[----:B-1----:R-:W-:Y:S01]  /*0110*/  STG.E desc[UR4][R2.64], RZ ;  /* 0x000000ff02007986 */ /* 0x002fe2000c101904 */
[----:B------:R-:W-:Y:S05]  /*0120*/  EXIT ;  /* 0x000000000000794d */ /* 0x000fea0003800000 */
.L_x_0:
[----:B------:R-:W-:-:S00]  /*0130*/  BRA `(.L_x_0) ;  /* 0xfffffffc00fc7947 */ /* 0x000fc0000383ffff */
[----:B------:R-:W-:-:S00]  /*0140*/  NOP ;  /* 0x0000000000007918 */ /* 0x000fc00000000000 */
        /* <DEDUP_REMOVED lines=11> */
.L_x_1:


//--------------------- .nv.shared.reserved.0     --------------------------
	.section	.nv.shared.reserved.0,"aw",@nobits
	.weak		__nv_reservedSMEM_offset_0_alias
	.size		__nv_reservedSMEM_offset_0_alias, 0, 64
	.other		__nv_reservedSMEM_offset_0_alias,@"STO_CUDA_RESERVED_SHARED STV_DEFAULT"
__nv_reservedSMEM_offset_0_alias:
	.zero		0
	.zero		64


//--------------------- .nv.constant0._Z26block_scaled_matmul_kernelPKfS0_Pfiiif --------------------------
	.section	.nv.constant0._Z26block_scaled_matmul_kernelPKfS0_Pfiiif,"a",@progbits
	.sectionflags	@""
	.align	4
.nv.constant0._Z26block_scaled_matmul_kernelPKfS0_Pfiiif:
	.zero		936


//--------------------- SYMBOLS --------------------------

	.type		.nv.reservedSmem.offset0,@object
	.size		.nv.reservedSmem.offset0,0x4
